//
// Generated by NVIDIA NVVM Compiler
//
// Compiler Build ID: CL-36424714
// Cuda compilation tools, release 13.0, V13.0.88
// Based on NVVM 20.0.0
//

.version 9.0
.target sm_100
.address_size 64

	// .globl	_Z12hgemm_normalPK6__halfS1_Pfii

.visible .entry _Z12hgemm_normalPK6__halfS1_Pfii(
	.param .u64 .ptr .align 1 _Z12hgemm_normalPK6__halfS1_Pfii_param_0,
	.param .u64 .ptr .align 1 _Z12hgemm_normalPK6__halfS1_Pfii_param_1,
	.param .u64 .ptr .align 1 _Z12hgemm_normalPK6__halfS1_Pfii_param_2,
	.param .u32 _Z12hgemm_normalPK6__halfS1_Pfii_param_3,
	.param .u32 _Z12hgemm_normalPK6__halfS1_Pfii_param_4
)
{
	.reg .pred 	%p<5>;
	.reg .b16 	%rs<33>;
	.reg .b32 	%r<24>;
	.reg .b32 	%f<52>;
	.reg .b64 	%rd<15>;

	ld.param.u64 	%rd3, [_Z12hgemm_normalPK6__halfS1_Pfii_param_0];
	ld.param.u64 	%rd4, [_Z12hgemm_normalPK6__halfS1_Pfii_param_1];
	ld.param.u64 	%rd5, [_Z12hgemm_normalPK6__halfS1_Pfii_param_2];
	ld.param.u32 	%r10, [_Z12hgemm_normalPK6__halfS1_Pfii_param_3];
	ld.param.u32 	%r11, [_Z12hgemm_normalPK6__halfS1_Pfii_param_4];
	mov.u32 	%r12, %ctaid.y;
	mov.u32 	%r13, %ntid.y;
	mov.u32 	%r14, %tid.y;
	mad.lo.s32 	%r15, %r12, %r13, %r14;
	mov.u32 	%r16, %ctaid.x;
	mov.u32 	%r17, %ntid.x;
	mov.u32 	%r18, %tid.x;
	mad.lo.s32 	%r1, %r16, %r17, %r18;
	add.s32 	%r2, %r10, %r15;
	setp.ge.s32 	%p1, %r15, %r11;
	setp.gt.s32 	%p2, %r1, 4095;
	or.pred  	%p3, %p2, %p1;
	@%p3 bra 	$L__BB0_4;
	shl.b32 	%r3, %r2, 12;
	cvta.to.global.u64 	%rd6, %rd3;
	add.s64 	%rd1, %rd6, 16;
	cvta.to.global.u64 	%rd7, %rd4;
	add.s64 	%rd2, %rd7, 65536;
	mov.f32 	%f51, 0f00000000;
	mov.b32 	%r23, 0;
	mov.u32 	%r21, %r1;
	mov.u32 	%r22, %r3;
$L__BB0_2:
	mul.wide.s32 	%rd8, %r22, 2;
	add.s64 	%rd9, %rd1, %rd8;
	mul.wide.s32 	%rd10, %r21, 2;
	add.s64 	%rd11, %rd2, %rd10;
	ld.global.u16 	%rs1, [%rd9+-16];
	// begin inline asm
	{  cvt.f32.f16 %f4, %rs1;}

	// end inline asm
	ld.global.u16 	%rs2, [%rd11+-65536];
	// begin inline asm
	{  cvt.f32.f16 %f5, %rs2;}

	// end inline asm
	fma.rn.f32 	%f36, %f4, %f5, %f51;
	ld.global.u16 	%rs3, [%rd9+-14];
	// begin inline asm
	{  cvt.f32.f16 %f6, %rs3;}

	// end inline asm
	ld.global.u16 	%rs4, [%rd11+-57344];
	// begin inline asm
	{  cvt.f32.f16 %f7, %rs4;}

	// end inline asm
	fma.rn.f32 	%f37, %f6, %f7, %f36;
	ld.global.u16 	%rs5, [%rd9+-12];
	// begin inline asm
	{  cvt.f32.f16 %f8, %rs5;}

	// end inline asm
	ld.global.u16 	%rs6, [%rd11+-49152];
	// begin inline asm
	{  cvt.f32.f16 %f9, %rs6;}

	// end inline asm
	fma.rn.f32 	%f38, %f8, %f9, %f37;
	ld.global.u16 	%rs7, [%rd9+-10];
	// begin inline asm
	{  cvt.f32.f16 %f10, %rs7;}

	// end inline asm
	ld.global.u16 	%rs8, [%rd11+-40960];
	// begin inline asm
	{  cvt.f32.f16 %f11, %rs8;}

	// end inline asm
	fma.rn.f32 	%f39, %f10, %f11, %f38;
	ld.global.u16 	%rs9, [%rd9+-8];
	// begin inline asm
	{  cvt.f32.f16 %f12, %rs9;}

	// end inline asm
	ld.global.u16 	%rs10, [%rd11+-32768];
	// begin inline asm
	{  cvt.f32.f16 %f13, %rs10;}

	// end inline asm
	fma.rn.f32 	%f40, %f12, %f13, %f39;
	ld.global.u16 	%rs11, [%rd9+-6];
	// begin inline asm
	{  cvt.f32.f16 %f14, %rs11;}

	// end inline asm
	ld.global.u16 	%rs12, [%rd11+-24576];
	// begin inline asm
	{  cvt.f32.f16 %f15, %rs12;}

	// end inline asm
	fma.rn.f32 	%f41, %f14, %f15, %f40;
	ld.global.u16 	%rs13, [%rd9+-4];
	// begin inline asm
	{  cvt.f32.f16 %f16, %rs13;}

	// end inline asm
	ld.global.u16 	%rs14, [%rd11+-16384];
	// begin inline asm
	{  cvt.f32.f16 %f17, %rs14;}

	// end inline asm
	fma.rn.f32 	%f42, %f16, %f17, %f41;
	ld.global.u16 	%rs15, [%rd9+-2];
	// begin inline asm
	{  cvt.f32.f16 %f18, %rs15;}

	// end inline asm
	ld.global.u16 	%rs16, [%rd11+-8192];
	// begin inline asm
	{  cvt.f32.f16 %f19, %rs16;}

	// end inline asm
	fma.rn.f32 	%f43, %f18, %f19, %f42;
	ld.global.u16 	%rs17, [%rd9];
	// begin inline asm
	{  cvt.f32.f16 %f20, %rs17;}

	// end inline asm
	ld.global.u16 	%rs18, [%rd11];
	// begin inline asm
	{  cvt.f32.f16 %f21, %rs18;}

	// end inline asm
	fma.rn.f32 	%f44, %f20, %f21, %f43;
	ld.global.u16 	%rs19, [%rd9+2];
	// begin inline asm
	{  cvt.f32.f16 %f22, %rs19;}

	// end inline asm
	ld.global.u16 	%rs20, [%rd11+8192];
	// begin inline asm
	{  cvt.f32.f16 %f23, %rs20;}

	// end inline asm
	fma.rn.f32 	%f45, %f22, %f23, %f44;
	ld.global.u16 	%rs21, [%rd9+4];
	// begin inline asm
	{  cvt.f32.f16 %f24, %rs21;}

	// end inline asm
	ld.global.u16 	%rs22, [%rd11+16384];
	// begin inline asm
	{  cvt.f32.f16 %f25, %rs22;}

	// end inline asm
	fma.rn.f32 	%f46, %f24, %f25, %f45;
	ld.global.u16 	%rs23, [%rd9+6];
	// begin inline asm
	{  cvt.f32.f16 %f26, %rs23;}

	// end inline asm
	ld.global.u16 	%rs24, [%rd11+24576];
	// begin inline asm
	{  cvt.f32.f16 %f27, %rs24;}

	// end inline asm
	fma.rn.f32 	%f47, %f26, %f27, %f46;
	ld.global.u16 	%rs25, [%rd9+8];
	// begin inline asm
	{  cvt.f32.f16 %f28, %rs25;}

	// end inline asm
	ld.global.u16 	%rs26, [%rd11+32768];
	// begin inline asm
	{  cvt.f32.f16 %f29, %rs26;}

	// end inline asm
	fma.rn.f32 	%f48, %f28, %f29, %f47;
	ld.global.u16 	%rs27, [%rd9+10];
	// begin inline asm
	{  cvt.f32.f16 %f30, %rs27;}

	// end inline asm
	ld.global.u16 	%rs28, [%rd11+40960];
	// begin inline asm
	{  cvt.f32.f16 %f31, %rs28;}

	// end inline asm
	fma.rn.f32 	%f49, %f30, %f31, %f48;
	ld.global.u16 	%rs29, [%rd9+12];
	// begin inline asm
	{  cvt.f32.f16 %f32, %rs29;}

	// end inline asm
	ld.global.u16 	%rs30, [%rd11+49152];
	// begin inline asm
	{  cvt.f32.f16 %f33, %rs30;}

	// end inline asm
	fma.rn.f32 	%f50, %f32, %f33, %f49;
	ld.global.u16 	%rs31, [%rd9+14];
	// begin inline asm
	{  cvt.f32.f16 %f34, %rs31;}

	// end inline asm
	ld.global.u16 	%rs32, [%rd11+57344];
	// begin inline asm
	{  cvt.f32.f16 %f35, %rs32;}

	// end inline asm
	fma.rn.f32 	%f51, %f34, %f35, %f50;
	add.s32 	%r23, %r23, 16;
	add.s32 	%r22, %r22, 16;
	add.s32 	%r21, %r21, 65536;
	setp.ne.s32 	%p4, %r23, 4096;
	@%p4 bra 	$L__BB0_2;
	add.s32 	%r20, %r3, %r1;
	cvta.to.global.u64 	%rd12, %rd5;
	mul.wide.s32 	%rd13, %r20, 4;
	add.s64 	%rd14, %rd12, %rd13;
	st.global.f32 	[%rd14], %f51;
$L__BB0_4:
	ret;

}
	// .globl	_Z17hgemm_tensor_corePK6__halfS1_Pfii
.visible .entry _Z17hgemm_tensor_corePK6__halfS1_Pfii(
	.param .u64 .ptr .align 1 _Z17hgemm_tensor_corePK6__halfS1_Pfii_param_0,
	.param .u64 .ptr .align 1 _Z17hgemm_tensor_corePK6__halfS1_Pfii_param_1,
	.param .u64 .ptr .align 1 _Z17hgemm_tensor_corePK6__halfS1_Pfii_param_2,
	.param .u32 _Z17hgemm_tensor_corePK6__halfS1_Pfii_param_3,
	.param .u32 _Z17hgemm_tensor_corePK6__halfS1_Pfii_param_4
)
{
	.reg .pred 	%p<3>;
	.reg .b32 	%r<280>;
	.reg .b32 	%f<146>;
	.reg .b64 	%rd<55>;

	ld.param.u64 	%rd8, [_Z17hgemm_tensor_corePK6__halfS1_Pfii_param_0];
	ld.param.u64 	%rd9, [_Z17hgemm_tensor_corePK6__halfS1_Pfii_param_1];
	ld.param.u32 	%r5, [_Z17hgemm_tensor_corePK6__halfS1_Pfii_param_3];
	ld.param.u32 	%r6, [_Z17hgemm_tensor_corePK6__halfS1_Pfii_param_4];
	mov.u32 	%r7, %ctaid.x;
	mov.u32 	%r8, %ntid.x;
	mov.u32 	%r9, %tid.x;
	mad.lo.s32 	%r10, %r7, %r8, %r9;
	shr.u32 	%r11, %r10, 5;
	shr.s32 	%r12, %r5, 31;
	shr.u32 	%r13, %r12, 28;
	add.s32 	%r14, %r5, %r13;
	shr.s32 	%r15, %r14, 4;
	add.s32 	%r1, %r15, %r11;
	shl.b32 	%r16, %r1, 4;
	add.s32 	%r17, %r6, %r5;
	setp.ge.s32 	%p1, %r16, %r17;
	@%p1 bra 	$L__BB1_4;
	mov.u32 	%r2, %ctaid.y;
	shl.b32 	%r19, %r1, 16;
	cvt.s64.s32 	%rd1, %r19;
	mul.wide.u32 	%rd11, %r2, 32;
	cvta.to.global.u64 	%rd12, %rd9;
	add.s64 	%rd13, %rd11, %rd12;
	add.s64 	%rd54, %rd13, 1048576;
	mul.wide.s32 	%rd14, %r19, 2;
	cvta.to.global.u64 	%rd15, %rd8;
	add.s64 	%rd16, %rd14, %rd15;
	add.s64 	%rd53, %rd16, 256;
	mov.b32 	%r279, 0;
	mov.f32 	%f138, 0f00000000;
	mov.f32 	%f139, %f138;
	mov.f32 	%f140, %f138;
	mov.f32 	%f141, %f138;
	mov.f32 	%f142, %f138;
	mov.f32 	%f143, %f138;
	mov.f32 	%f144, %f138;
	mov.f32 	%f145, %f138;
$L__BB1_2:
	add.s64 	%rd17, %rd53, -256;
	add.s64 	%rd18, %rd54, -1048576;
	mov.b32 	%r20, 4096;
	wmma.load.a.sync.aligned.row.m16n16k16.global.f16 	{%r21, %r22, %r23, %r24, %r25, %r26, %r27, %r28}, [%rd17], %r20;
	wmma.load.b.sync.aligned.row.m16n16k16.global.f16 	{%r29, %r30, %r31, %r32, %r33, %r34, %r35, %r36}, [%rd18], %r20;
	wmma.mma.sync.aligned.row.row.m16n16k16.f32.f32 {%f18, %f19, %f20, %f21, %f22, %f23, %f24, %f25}, {%r21, %r22, %r23, %r24, %r25, %r26, %r27, %r28}, {%r29, %r30, %r31, %r32, %r33, %r34, %r35, %r36}, {%f145, %f144, %f143, %f142, %f141, %f140, %f139, %f138};
	add.s64 	%rd19, %rd53, -224;
	add.s64 	%rd20, %rd54, -917504;
	wmma.load.a.sync.aligned.row.m16n16k16.global.f16 	{%r37, %r38, %r39, %r40, %r41, %r42, %r43, %r44}, [%rd19], %r20;
	wmma.load.b.sync.aligned.row.m16n16k16.global.f16 	{%r45, %r46, %r47, %r48, %r49, %r50, %r51, %r52}, [%rd20], %r20;
	wmma.mma.sync.aligned.row.row.m16n16k16.f32.f32 {%f26, %f27, %f28, %f29, %f30, %f31, %f32, %f33}, {%r37, %r38, %r39, %r40, %r41, %r42, %r43, %r44}, {%r45, %r46, %r47, %r48, %r49, %r50, %r51, %r52}, {%f18, %f19, %f20, %f21, %f22, %f23, %f24, %f25};
	add.s64 	%rd21, %rd53, -192;
	add.s64 	%rd22, %rd54, -786432;
	wmma.load.a.sync.aligned.row.m16n16k16.global.f16 	{%r53, %r54, %r55, %r56, %r57, %r58, %r59, %r60}, [%rd21], %r20;
	wmma.load.b.sync.aligned.row.m16n16k16.global.f16 	{%r61, %r62, %r63, %r64, %r65, %r66, %r67, %r68}, [%rd22], %r20;
	wmma.mma.sync.aligned.row.row.m16n16k16.f32.f32 {%f34, %f35, %f36, %f37, %f38, %f39, %f40, %f41}, {%r53, %r54, %r55, %r56, %r57, %r58, %r59, %r60}, {%r61, %r62, %r63, %r64, %r65, %r66, %r67, %r68}, {%f26, %f27, %f28, %f29, %f30, %f31, %f32, %f33};
	add.s64 	%rd23, %rd53, -160;
	add.s64 	%rd24, %rd54, -655360;
	wmma.load.a.sync.aligned.row.m16n16k16.global.f16 	{%r69, %r70, %r71, %r72, %r73, %r74, %r75, %r76}, [%rd23], %r20;
	wmma.load.b.sync.aligned.row.m16n16k16.global.f16 	{%r77, %r78, %r79, %r80, %r81, %r82, %r83, %r84}, [%rd24], %r20;
	wmma.mma.sync.aligned.row.row.m16n16k16.f32.f32 {%f42, %f43, %f44, %f45, %f46, %f47, %f48, %f49}, {%r69, %r70, %r71, %r72, %r73, %r74, %r75, %r76}, {%r77, %r78, %r79, %r80, %r81, %r82, %r83, %r84}, {%f34, %f35, %f36, %f37, %f38, %f39, %f40, %f41};
	add.s64 	%rd25, %rd53, -128;
	add.s64 	%rd26, %rd54, -524288;
	wmma.load.a.sync.aligned.row.m16n16k16.global.f16 	{%r85, %r86, %r87, %r88, %r89, %r90, %r91, %r92}, [%rd25], %r20;
	wmma.load.b.sync.aligned.row.m16n16k16.global.f16 	{%r93, %r94, %r95, %r96, %r97, %r98, %r99, %r100}, [%rd26], %r20;
	wmma.mma.sync.aligned.row.row.m16n16k16.f32.f32 {%f50, %f51, %f52, %f53, %f54, %f55, %f56, %f57}, {%r85, %r86, %r87, %r88, %r89, %r90, %r91, %r92}, {%r93, %r94, %r95, %r96, %r97, %r98, %r99, %r100}, {%f42, %f43, %f44, %f45, %f46, %f47, %f48, %f49};
	add.s64 	%rd27, %rd53, -96;
	add.s64 	%rd28, %rd54, -393216;
	wmma.load.a.sync.aligned.row.m16n16k16.global.f16 	{%r101, %r102, %r103, %r104, %r105, %r106, %r107, %r108}, [%rd27], %r20;
	wmma.load.b.sync.aligned.row.m16n16k16.global.f16 	{%r109, %r110, %r111, %r112, %r113, %r114, %r115, %r116}, [%rd28], %r20;
	wmma.mma.sync.aligned.row.row.m16n16k16.f32.f32 {%f58, %f59, %f60, %f61, %f62, %f63, %f64, %f65}, {%r101, %r102, %r103, %r104, %r105, %r106, %r107, %r108}, {%r109, %r110, %r111, %r112, %r113, %r114, %r115, %r116}, {%f50, %f51, %f52, %f53, %f54, %f55, %f56, %f57};
	add.s64 	%rd29, %rd53, -64;
	add.s64 	%rd30, %rd54, -262144;
	wmma.load.a.sync.aligned.row.m16n16k16.global.f16 	{%r117, %r118, %r119, %r120, %r121, %r122, %r123, %r124}, [%rd29], %r20;
	wmma.load.b.sync.aligned.row.m16n16k16.global.f16 	{%r125, %r126, %r127, %r128, %r129, %r130, %r131, %r132}, [%rd30], %r20;
	wmma.mma.sync.aligned.row.row.m16n16k16.f32.f32 {%f66, %f67, %f68, %f69, %f70, %f71, %f72, %f73}, {%r117, %r118, %r119, %r120, %r121, %r122, %r123, %r124}, {%r125, %r126, %r127, %r128, %r129, %r130, %r131, %r132}, {%f58, %f59, %f60, %f61, %f62, %f63, %f64, %f65};
	add.s64 	%rd31, %rd53, -32;
	add.s64 	%rd32, %rd54, -131072;
	wmma.load.a.sync.aligned.row.m16n16k16.global.f16 	{%r133, %r134, %r135, %r136, %r137, %r138, %r139, %r140}, [%rd31], %r20;
	wmma.load.b.sync.aligned.row.m16n16k16.global.f16 	{%r141, %r142, %r143, %r144, %r145, %r146, %r147, %r148}, [%rd32], %r20;
	wmma.mma.sync.aligned.row.row.m16n16k16.f32.f32 {%f74, %f75, %f76, %f77, %f78, %f79, %f80, %f81}, {%r133, %r134, %r135, %r136, %r137, %r138, %r139, %r140}, {%r141, %r142, %r143, %r144, %r145, %r146, %r147, %r148}, {%f66, %f67, %f68, %f69, %f70, %f71, %f72, %f73};
	wmma.load.a.sync.aligned.row.m16n16k16.global.f16 	{%r149, %r150, %r151, %r152, %r153, %r154, %r155, %r156}, [%rd53], %r20;
	wmma.load.b.sync.aligned.row.m16n16k16.global.f16 	{%r157, %r158, %r159, %r160, %r161, %r162, %r163, %r164}, [%rd54], %r20;
	wmma.mma.sync.aligned.row.row.m16n16k16.f32.f32 {%f82, %f83, %f84, %f85, %f86, %f87, %f88, %f89}, {%r149, %r150, %r151, %r152, %r153, %r154, %r155, %r156}, {%r157, %r158, %r159, %r160, %r161, %r162, %r163, %r164}, {%f74, %f75, %f76, %f77, %f78, %f79, %f80, %f81};
	add.s64 	%rd33, %rd53, 32;
	add.s64 	%rd34, %rd54, 131072;
	wmma.load.a.sync.aligned.row.m16n16k16.global.f16 	{%r165, %r166, %r167, %r168, %r169, %r170, %r171, %r172}, [%rd33], %r20;
	wmma.load.b.sync.aligned.row.m16n16k16.global.f16 	{%r173, %r174, %r175, %r176, %r177, %r178, %r179, %r180}, [%rd34], %r20;
	wmma.mma.sync.aligned.row.row.m16n16k16.f32.f32 {%f90, %f91, %f92, %f93, %f94, %f95, %f96, %f97}, {%r165, %r166, %r167, %r168, %r169, %r170, %r171, %r172}, {%r173, %r174, %r175, %r176, %r177, %r178, %r179, %r180}, {%f82, %f83, %f84, %f85, %f86, %f87, %f88, %f89};
	add.s64 	%rd35, %rd53, 64;
	add.s64 	%rd36, %rd54, 262144;
	wmma.load.a.sync.aligned.row.m16n16k16.global.f16 	{%r181, %r182, %r183, %r184, %r185, %r186, %r187, %r188}, [%rd35], %r20;
	wmma.load.b.sync.aligned.row.m16n16k16.global.f16 	{%r189, %r190, %r191, %r192, %r193, %r194, %r195, %r196}, [%rd36], %r20;
	wmma.mma.sync.aligned.row.row.m16n16k16.f32.f32 {%f98, %f99, %f100, %f101, %f102, %f103, %f104, %f105}, {%r181, %r182, %r183, %r184, %r185, %r186, %r187, %r188}, {%r189, %r190, %r191, %r192, %r193, %r194, %r195, %r196}, {%f90, %f91, %f92, %f93, %f94, %f95, %f96, %f97};
	add.s64 	%rd37, %rd53, 96;
	add.s64 	%rd38, %rd54, 393216;
	wmma.load.a.sync.aligned.row.m16n16k16.global.f16 	{%r197, %r198, %r199, %r200, %r201, %r202, %r203, %r204}, [%rd37], %r20;
	wmma.load.b.sync.aligned.row.m16n16k16.global.f16 	{%r205, %r206, %r207, %r208, %r209, %r210, %r211, %r212}, [%rd38], %r20;
	wmma.mma.sync.aligned.row.row.m16n16k16.f32.f32 {%f106, %f107, %f108, %f109, %f110, %f111, %f112, %f113}, {%r197, %r198, %r199, %r200, %r201, %r202, %r203, %r204}, {%r205, %r206, %r207, %r208, %r209, %r210, %r211, %r212}, {%f98, %f99, %f100, %f101, %f102, %f103, %f104, %f105};
	add.s64 	%rd39, %rd53, 128;
	add.s64 	%rd40, %rd54, 524288;
	wmma.load.a.sync.aligned.row.m16n16k16.global.f16 	{%r213, %r214, %r215, %r216, %r217, %r218, %r219, %r220}, [%rd39], %r20;
	wmma.load.b.sync.aligned.row.m16n16k16.global.f16 	{%r221, %r222, %r223, %r224, %r225, %r226, %r227, %r228}, [%rd40], %r20;
	wmma.mma.sync.aligned.row.row.m16n16k16.f32.f32 {%f114, %f115, %f116, %f117, %f118, %f119, %f120, %f121}, {%r213, %r214, %r215, %r216, %r217, %r218, %r219, %r220}, {%r221, %r222, %r223, %r224, %r225, %r226, %r227, %r228}, {%f106, %f107, %f108, %f109, %f110, %f111, %f112, %f113};
	add.s64 	%rd41, %rd53, 160;
	add.s64 	%rd42, %rd54, 655360;
	wmma.load.a.sync.aligned.row.m16n16k16.global.f16 	{%r229, %r230, %r231, %r232, %r233, %r234, %r235, %r236}, [%rd41], %r20;
	wmma.load.b.sync.aligned.row.m16n16k16.global.f16 	{%r237, %r238, %r239, %r240, %r241, %r242, %r243, %r244}, [%rd42], %r20;
	wmma.mma.sync.aligned.row.row.m16n16k16.f32.f32 {%f122, %f123, %f124, %f125, %f126, %f127, %f128, %f129}, {%r229, %r230, %r231, %r232, %r233, %r234, %r235, %r236}, {%r237, %r238, %r239, %r240, %r241, %r242, %r243, %r244}, {%f114, %f115, %f116, %f117, %f118, %f119, %f120, %f121};
	add.s64 	%rd43, %rd53, 192;
	add.s64 	%rd44, %rd54, 786432;
	wmma.load.a.sync.aligned.row.m16n16k16.global.f16 	{%r245, %r246, %r247, %r248, %r249, %r250, %r251, %r252}, [%rd43], %r20;
	wmma.load.b.sync.aligned.row.m16n16k16.global.f16 	{%r253, %r254, %r255, %r256, %r257, %r258, %r259, %r260}, [%rd44], %r20;
	wmma.mma.sync.aligned.row.row.m16n16k16.f32.f32 {%f130, %f131, %f132, %f133, %f134, %f135, %f136, %f137}, {%r245, %r246, %r247, %r248, %r249, %r250, %r251, %r252}, {%r253, %r254, %r255, %r256, %r257, %r258, %r259, %r260}, {%f122, %f123, %f124, %f125, %f126, %f127, %f128, %f129};
	add.s64 	%rd45, %rd53, 224;
	add.s64 	%rd46, %rd54, 917504;
	wmma.load.a.sync.aligned.row.m16n16k16.global.f16 	{%r261, %r262, %r263, %r264, %r265, %r266, %r267, %r268}, [%rd45], %r20;
	wmma.load.b.sync.aligned.row.m16n16k16.global.f16 	{%r269, %r270, %r271, %r272, %r273, %r274, %r275, %r276}, [%rd46], %r20;
	wmma.mma.sync.aligned.row.row.m16n16k16.f32.f32 {%f145, %f144, %f143, %f142, %f141, %f140, %f139, %f138}, {%r261, %r262, %r263, %r264, %r265, %r266, %r267, %r268}, {%r269, %r270, %r271, %r272, %r273, %r274, %r275, %r276}, {%f130, %f131, %f132, %f133, %f134, %f135, %f136, %f137};
	add.s32 	%r4, %r279, 256;
	add.s64 	%rd54, %rd54, 2097152;
	add.s64 	%rd53, %rd53, 512;
	setp.lt.u32 	%p2, %r279, 3840;
	mov.u32 	%r279, %r4;
	@%p2 bra 	$L__BB1_2;
	ld.param.u64 	%rd52, [_Z17hgemm_tensor_corePK6__halfS1_Pfii_param_2];
	shl.b32 	%r277, %r2, 4;
	cvt.u64.u32 	%rd47, %r277;
	add.s64 	%rd48, %rd1, %rd47;
	cvta.to.global.u64 	%rd49, %rd52;
	shl.b64 	%rd50, %rd48, 2;
	add.s64 	%rd51, %rd49, %rd50;
	mov.b32 	%r278, 4096;
	wmma.store.d.sync.aligned.row.m16n16k16.global.f32 	[%rd51], {%f145, %f144, %f143, %f142, %f141, %f140, %f139, %f138}, %r278;
$L__BB1_4:
	bar.warp.sync 	-1;
	ret;

}


// ===== COMPILED SASS (sm_100) =====

	.target	sm_100

	.elftype	@"ET_EXEC"


//--------------------- .note.nv.tkinfo           --------------------------
	.section	.note.nv.tkinfo,"",@"SHT_NOTE"
	.sectionflags	@"SHF_NOTE_NV_TKINFO"
	.tkinfo
        /*0018*/ 	.word	0x00000002
        /*0030*/ 	.string	""
        /*0030*/ 	.string	"ptxas"
        /*0030*/ 	.string	"Cuda compilation tools, release 13.0, V13.0.88"
        /*0030*/ 	.string	"Build cuda_13.0.r13.0/compiler.36424714_0"
        /*0030*/ 	.string	"-arch sm_100 -m 64 "



//--------------------- .note.nv.cuinfo           --------------------------
	.section	.note.nv.cuinfo,"",@"SHT_NOTE"
	.sectionflags	@"SHF_NOTE_NV_CUINFO"
        /*0018*/ 	.short	0x0002
        /*001a*/ 	.short	0x0064
        /*001c*/ 	.short	0x0082
	.zero		2


//--------------------- .nv.info                  --------------------------
	.section	.nv.info,"",@"SHT_CUDA_INFO"
	.align	4


	//----- nvinfo : EIATTR_REGCOUNT
	.align		4
        /*0000*/ 	.byte	0x04, 0x2f
        /*0002*/ 	.short	(.L_1 - .L_0)
	.align		4
.L_0:
        /*0004*/ 	.word	index@(_Z12hgemm_normalPK6__halfS1_Pfii)
        /*0008*/ 	.word	0x00000020


	//----- nvinfo : EIATTR_FRAME_SIZE
	.align		4
.L_1:
        /*000c*/ 	.byte	0x04, 0x11
        /*000e*/ 	.short	(.L_3 - .L_2)
	.align		4
.L_2:
        /*0010*/ 	.word	index@(_Z12hgemm_normalPK6__halfS1_Pfii)
        /*0014*/ 	.word	0x00000000


	//----- nvinfo : EIATTR_REGCOUNT
	.align		4
.L_3:
        /*0018*/ 	.byte	0x04, 0x2f
        /*001a*/ 	.short	(.L_5 - .L_4)
	.align		4
.L_4:
        /*001c*/ 	.word	index@(_Z17hgemm_tensor_corePK6__halfS1_Pfii)
        /*0020*/ 	.word	0x00000020


	//----- nvinfo : EIATTR_FRAME_SIZE
	.align		4
.L_5:
        /*0024*/ 	.byte	0x04, 0x11
        /*0026*/ 	.short	(.L_7 - .L_6)
	.align		4
.L_6:
        /*0028*/ 	.word	index@(_Z17hgemm_tensor_corePK6__halfS1_Pfii)
        /*002c*/ 	.word	0x00000000


	//----- nvinfo : EIATTR_MIN_STACK_SIZE
	.align		4
.L_7:
        /*0030*/ 	.byte	0x04, 0x12
        /*0032*/ 	.short	(.L_9 - .L_8)
	.align		4
.L_8:
        /*0034*/ 	.word	index@(_Z17hgemm_tensor_corePK6__halfS1_Pfii)
        /*0038*/ 	.word	0x00000000


	//----- nvinfo : EIATTR_MIN_STACK_SIZE
	.align		4
.L_9:
        /*003c*/ 	.byte	0x04, 0x12
        /*003e*/ 	.short	(.L_11 - .L_10)
	.align		4
.L_10:
        /*0040*/ 	.word	index@(_Z12hgemm_normalPK6__halfS1_Pfii)
        /*0044*/ 	.word	0x00000000
.L_11:


//--------------------- .nv.compat                --------------------------
	.section	.nv.compat,"",@"SHT_CUDA_COMPAT_INFO"
	.align	4
        /*0000*/ 	.byte	0x02, 0x09, 0x00, 0x00, 0x02, 0x02, 0x01, 0x00, 0x02, 0x05, 0x05, 0x00, 0x03, 0x07, 0x01, 0x01
        /*0010*/ 	.byte	0x02, 0x03, 0x00, 0x00, 0x02, 0x06, 0x01, 0x00, 0x04, 0x0b, 0x08, 0x00, 0x09, 0x00, 0x00, 0x00
        /*0020*/ 	.byte	0x00, 0x00, 0x00, 0x00


//--------------------- .nv.info._Z17hgemm_tensor_corePK6__halfS1_Pfii --------------------------
	.section	.nv.info._Z17hgemm_tensor_corePK6__halfS1_Pfii,"",@"SHT_CUDA_INFO"
	.sectionflags	@""
	.align	4


	//----- nvinfo : EIATTR_CUDA_API_VERSION
	.align		4
        /*0000*/ 	.byte	0x04, 0x37
        /*0002*/ 	.short	(.L_13 - .L_12)
.L_12:
        /*0004*/ 	.word	0x00000082


	//----- nvinfo : EIATTR_KPARAM_INFO
	.align		4
.L_13:
        /*0008*/ 	.byte	0x04, 0x17
        /*000a*/ 	.short	(.L_15 - .L_14)
.L_14:
        /*000c*/ 	.word	0x00000000
        /*0010*/ 	.short	0x0004
        /*0012*/ 	.short	0x001c
        /*0014*/ 	.byte	0x00, 0xf0, 0x11, 0x00


	//----- nvinfo : EIATTR_KPARAM_INFO
	.align		4
.L_15:
        /*0018*/ 	.byte	0x04, 0x17
        /*001a*/ 	.short	(.L_17 - .L_16)
.L_16:
        /*001c*/ 	.word	0x00000000
        /*0020*/ 	.short	0x0003
        /*0022*/ 	.short	0x0018
        /*0024*/ 	.byte	0x00, 0xf0, 0x11, 0x00


	//----- nvinfo : EIATTR_KPARAM_INFO
	.align		4
.L_17:
        /*0028*/ 	.byte	0x04, 0x17
        /*002a*/ 	.short	(.L_19 - .L_18)
.L_18:
        /*002c*/ 	.word	0x00000000
        /*0030*/ 	.short	0x0002
        /*0032*/ 	.short	0x0010
        /*0034*/ 	.byte	0x00, 0xf5, 0x21, 0x00


	//----- nvinfo : EIATTR_KPARAM_INFO
	.align		4
.L_19:
        /*0038*/ 	.byte	0x04, 0x17
        /*003a*/ 	.short	(.L_21 - .L_20)
.L_20:
        /*003c*/ 	.word	0x00000000
        /*0040*/ 	.short	0x0001
        /*0042*/ 	.short	0x0008
        /*0044*/ 	.byte	0x00, 0xf5, 0x21, 0x00


	//----- nvinfo : EIATTR_KPARAM_INFO
	.align		4
.L_21:
        /*0048*/ 	.byte	0x04, 0x17
        /*004a*/ 	.short	(.L_23 - .L_22)
.L_22:
        /*004c*/ 	.word	0x00000000
        /*0050*/ 	.short	0x0000
        /*0052*/ 	.short	0x0000
        /*0054*/ 	.byte	0x00, 0xf5, 0x21, 0x00


	//----- nvinfo : EIATTR_SPARSE_MMA_MASK
	.align		4
.L_23:
        /*0058*/ 	.byte	0x03, 0x50
        /*005a*/ 	.short	0x0000


	//----- nvinfo : EIATTR_WMMA_USED
	.align		4
        /*005c*/ 	.byte	0x01, 0x2b
	.zero		2


	//----- nvinfo : EIATTR_MAXREG_COUNT
	.align		4
        /*0060*/ 	.byte	0x03, 0x1b
        /*0062*/ 	.short	0x00ff


	//----- nvinfo : EIATTR_MERCURY_ISA_VERSION
	.align		4
        /*0064*/ 	.byte	0x03, 0x5f
        /*0066*/ 	.short	0x0101


	//----- nvinfo : EIATTR_COOP_GROUP_MASK_REGIDS
	.align		4
        /*0068*/ 	.byte	0x04, 0x29
        /*006a*/ 	.short	(.L_25 - .L_24)


	//   ....[0]....
.L_24:
        /*006c*/ 	.word	0xffffffff


	//----- nvinfo : EIATTR_COOP_GROUP_INSTR_OFFSETS
	.align		4
.L_25:
        /*0070*/ 	.byte	0x04, 0x28
        /*0072*/ 	.short	(.L_27 - .L_26)


	//   ....[0]....
.L_26:
        /*0074*/ 	.word	0x00002280


	//----- nvinfo : EIATTR_VRC_CTA_INIT_COUNT
	.align		4
.L_27:
        /*0078*/ 	.byte	0x02, 0x4a
	.zero		1
	.zero		1


	//----- nvinfo : EIATTR_EXIT_INSTR_OFFSETS
	.align		4
        /*007c*/ 	.byte	0x04, 0x1c
        /*007e*/ 	.short	(.L_29 - .L_28)


	//   ....[0]....
.L_28:
        /*0080*/ 	.word	0x00002290


	//----- nvinfo : EIATTR_CRS_STACK_SIZE
	.align		4
.L_29:
        /*0084*/ 	.byte	0x04, 0x1e
        /*0086*/ 	.short	(.L_31 - .L_30)
.L_30:
        /*0088*/ 	.word	0x00000000


	//----- nvinfo : EIATTR_CBANK_PARAM_SIZE
	.align		4
.L_31:
        /*008c*/ 	.byte	0x03, 0x19
        /*008e*/ 	.short	0x0020


	//----- nvinfo : EIATTR_PARAM_CBANK
	.align		4
        /*0090*/ 	.byte	0x04, 0x0a
        /*0092*/ 	.short	(.L_33 - .L_32)
	.align		4
.L_32:
        /*0094*/ 	.word	index@(.nv.constant0._Z17hgemm_tensor_corePK6__halfS1_Pfii)
        /*0098*/ 	.short	0x0380
        /*009a*/ 	.short	0x0020


	//----- nvinfo : EIATTR_SW_WAR
	.align		4
.L_33:
        /*009c*/ 	.byte	0x04, 0x36
        /*009e*/ 	.short	(.L_35 - .L_34)
.L_34:
        /*00a0*/ 	.word	0x00000008
.L_35:


//--------------------- .nv.info._Z12hgemm_normalPK6__halfS1_Pfii --------------------------
	.section	.nv.info._Z12hgemm_normalPK6__halfS1_Pfii,"",@"SHT_CUDA_INFO"
	.sectionflags	@""
	.align	4


	//----- nvinfo : EIATTR_CUDA_API_VERSION
	.align		4
        /*0000*/ 	.byte	0x04, 0x37
        /*0002*/ 	.short	(.L_37 - .L_36)
.L_36:
        /*0004*/ 	.word	0x00000082


	//----- nvinfo : EIATTR_KPARAM_INFO
	.align		4
.L_37:
        /*0008*/ 	.byte	0x04, 0x17
        /*000a*/ 	.short	(.L_39 - .L_38)
.L_38:
        /*000c*/ 	.word	0x00000000
        /*0010*/ 	.short	0x0004
        /*0012*/ 	.short	0x001c
        /*0014*/ 	.byte	0x00, 0xf0, 0x11, 0x00


	//----- nvinfo : EIATTR_KPARAM_INFO
	.align		4
.L_39:
        /*0018*/ 	.byte	0x04, 0x17
        /*001a*/ 	.short	(.L_41 - .L_40)
.L_40:
        /*001c*/ 	.word	0x00000000
        /*0020*/ 	.short	0x0003
        /*0022*/ 	.short	0x0018
        /*0024*/ 	.byte	0x00, 0xf0, 0x11, 0x00


	//----- nvinfo : EIATTR_KPARAM_INFO
	.align		4
.L_41:
        /*0028*/ 	.byte	0x04, 0x17
        /*002a*/ 	.short	(.L_43 - .L_42)
.L_42:
        /*002c*/ 	.word	0x00000000
        /*0030*/ 	.short	0x0002
        /*0032*/ 	.short	0x0010
        /*0034*/ 	.byte	0x00, 0xf5, 0x21, 0x00


	//----- nvinfo : EIATTR_KPARAM_INFO
	.align		4
.L_43:
        /*0038*/ 	.byte	0x04, 0x17
        /*003a*/ 	.short	(.L_45 - .L_44)
.L_44:
        /*003c*/ 	.word	0x00000000
        /*0040*/ 	.short	0x0001
        /*0042*/ 	.short	0x0008
        /*0044*/ 	.byte	0x00, 0xf5, 0x21, 0x00


	//----- nvinfo : EIATTR_KPARAM_INFO
	.align		4
.L_45:
        /*0048*/ 	.byte	0x04, 0x17
        /*004a*/ 	.short	(.L_47 - .L_46)
.L_46:
        /*004c*/ 	.word	0x00000000
        /*0050*/ 	.short	0x0000
        /*0052*/ 	.short	0x0000
        /*0054*/ 	.byte	0x00, 0xf5, 0x21, 0x00


	//----- nvinfo : EIATTR_SPARSE_MMA_MASK
	.align		4
.L_47:
        /*0058*/ 	.byte	0x03, 0x50
        /*005a*/ 	.short	0x0000


	//----- nvinfo : EIATTR_MAXREG_COUNT
	.align		4
        /*005c*/ 	.byte	0x03, 0x1b
        /*005e*/ 	.short	0x00ff


	//----- nvinfo : EIATTR_MERCURY_ISA_VERSION
	.align		4
        /*0060*/ 	.byte	0x03, 0x5f
        /*0062*/ 	.short	0x0101


	//----- nvinfo : EIATTR_VRC_CTA_INIT_COUNT
	.align		4
        /*0064*/ 	.byte	0x02, 0x4a
	.zero		1
	.zero		1


	//----- nvinfo : EIATTR_EXIT_INSTR_OFFSETS
	.align		4
        /*0068*/ 	.byte	0x04, 0x1c
        /*006a*/ 	.short	(.L_49 - .L_48)


	//   ....[0]....
.L_48:
        /*006c*/ 	.word	0x000000d0


	//   ....[1]....
        /*0070*/ 	.word	0x00000780


	//----- nvinfo : EIATTR_CBANK_PARAM_SIZE
	.align		4
.L_49:
        /*0074*/ 	.byte	0x03, 0x19
        /*0076*/ 	.short	0x0020


	//----- nvinfo : EIATTR_PARAM_CBANK
	.align		4
        /*0078*/ 	.byte	0x04, 0x0a
        /*007a*/ 	.short	(.L_51 - .L_50)
	.align		4
.L_50:
        /*007c*/ 	.word	index@(.nv.constant0._Z12hgemm_normalPK6__halfS1_Pfii)
        /*0080*/ 	.short	0x0380
        /*0082*/ 	.short	0x0020


	//----- nvinfo : EIATTR_SW_WAR
	.align		4
.L_51:
        /*0084*/ 	.byte	0x04, 0x36
        /*0086*/ 	.short	(.L_53 - .L_52)
.L_52:
        /*0088*/ 	.word	0x00000008
.L_53:


//--------------------- .nv.callgraph             --------------------------
	.section	.nv.callgraph,"",@"SHT_CUDA_CALLGRAPH"
	.align	4
	.sectionentsize	8
	.align		4
        /*0000*/ 	.word	0x00000000
	.align		4
        /*0004*/ 	.word	0xffffffff
	.align		4
        /*0008*/ 	.word	0x00000000
	.align		4
        /*000c*/ 	.word	0xfffffffe
	.align		4
        /*0010*/ 	.word	0x00000000
	.align		4
        /*0014*/ 	.word	0xfffffffd
	.align		4
        /*0018*/ 	.word	0x00000000
	.align		4
        /*001c*/ 	.word	0xfffffffc


//--------------------- .text._Z17hgemm_tensor_corePK6__halfS1_Pfii --------------------------
	.section	.text._Z17hgemm_tensor_corePK6__halfS1_Pfii,"ax",@progbits
	.align	128
        .global         _Z17hgemm_tensor_corePK6__halfS1_Pfii
        .type           _Z17hgemm_tensor_corePK6__halfS1_Pfii,@function
        .size           _Z17hgemm_tensor_corePK6__halfS1_Pfii,(.L_x_5 - _Z17hgemm_tensor_corePK6__halfS1_Pfii)
        .other          _Z17hgemm_tensor_corePK6__halfS1_Pfii,@"STO_CUDA_ENTRY STV_DEFAULT"
_Z17hgemm_tensor_corePK6__halfS1_Pfii:
.text._Z17hgemm_tensor_corePK6__halfS1_Pfii:
[----:B------:R-:W-:Y:S01]  /*0000*/  LDC R1, c[0x0][0x37c] ;  /* 0x0000df00ff017b82 */ /* 0x000fe20000000800 */
[----:B------:R-:W0:Y:S07]  /*0010*/  S2R R3, SR_TID.X ;  /* 0x0000000000037919 */ /* 0x000e2e0000002100 */
[----:B------:R-:W0:Y:S08]  /*0020*/  S2UR UR4, SR_CTAID.X ;  /* 0x00000000000479c3 */ /* 0x000e300000002500 */
[----:B------:R-:W0:Y:S08]  /*0030*/  LDC R0, c[0x0][0x360] ;  /* 0x0000d800ff007b82 */ /* 0x000e300000000800 */
[----:B------:R-:W1:Y:S01]  /*0040*/  LDC.64 R4, c[0x0][0x398] ;  /* 0x0000e600ff047b82 */ /* 0x000e620000000a00 */
[----:B0-----:R-:W-:-:S05]  /*0050*/  IMAD R0, R0, UR4, R3 ;  /* 0x0000000400007c24 */ /* 0x001fca000f8e0203 */
[----:B------:R-:W-:Y:S02]  /*0060*/  SHF.R.U32.HI R0, RZ, 0x5, R0 ;  /* 0x00000005ff007819 */ /* 0x000fe40000011600 */
[----:B-1----:R-:W-:-:S04]  /*0070*/  SHF.R.S32.HI R3, RZ, 0x1f, R4 ;  /* 0x0000001fff037819 */ /* 0x002fc80000011404 */
[----:B------:R-:W-:-:S04]  /*0080*/  LEA.HI R3, R3, R4, RZ, 0x4 ;  /* 0x0000000403037211 */ /* 0x000fc800078f20ff */
[----:B------:R-:W-:Y:S01]  /*0090*/  LEA.HI.SX32 R0, R3, R0, 0x1c ;  /* 0x0000000003007211 */ /* 0x000fe200078fe2ff */
[----:B------:R-:W-:-:S04]  /*00a0*/  IMAD.IADD R3, R4, 0x1, R5 ;  /* 0x0000000104037824 */ /* 0x000fc800078e0205 */
[----:B------:R-:W-:-:S05]  /*00b0*/  IMAD.SHL.U32 R2, R0, 0x10, RZ ;  /* 0x0000001000027824 */ /* 0x000fca00078e00ff */
[----:B------:R-:W-:-:S13]  /*00c0*/  ISETP.GE.AND P0, PT, R2, R3, PT ;  /* 0x000000030200720c */ /* 0x000fda0003f06270 */
[----:B------:R-:W-:Y:S05]  /*00d0*/  @P0 BRA `(.L_x_0) ;  /* 0x0000002000680947 */ /* 0x000fea0003800000 */
[----:B------:R-:W0:Y:S01]  /*00e0*/  S2R R17, SR_CTAID.Y ;  /* 0x0000000000117919 */ /* 0x000e220000002600 */
[----:B------:R-:W0:Y:S01]  /*00f0*/  LDC.64 R2, c[0x0][0x388] ;  /* 0x0000e200ff027b82 */ /* 0x000e220000000a00 */
[----:B------:R-:W-:Y:S01]  /*0100*/  IMAD.U32 R24, R0, 0x10000, RZ ;  /* 0x0001000000187824 */ /* 0x000fe200078e00ff */
[----:B------:R-:W-:Y:S01]  /*0110*/  CS2R R10, SRZ ;  /* 0x00000000000a7805 */ /* 0x000fe2000001ff00 */
[----:B------:R-:W-:Y:S01]  /*0120*/  IMAD.MOV.U32 R20, RZ, RZ, RZ ;  /* 0x000000ffff147224 */ /* 0x000fe200078e00ff */
[----:B------:R-:W-:Y:S02]  /*0130*/  CS2R R8, SRZ ;  /* 0x0000000000087805 */ /* 0x000fe4000001ff00 */
[----:B------:R-:W-:Y:S02]  /*0140*/  CS2R R6, SRZ ;  /* 0x0000000000067805 */ /* 0x000fe4000001ff00 */
[----:B------:R-:W1:Y:S08]  /*0150*/  LDC.64 R4, c[0x0][0x380] ;  /* 0x0000e000ff047b82 */ /* 0x000e700000000a00 */
[----:B------:R-:W2:Y:S01]  /*0160*/  LDC.64 R26, c[0x0][0x358] ;  /* 0x0000d600ff1a7b82 */ /* 0x000ea20000000a00 */
[----:B0-----:R-:W-:-:S04]  /*0170*/  IMAD.WIDE.U32 R2, R17, 0x20, R2 ;  /* 0x0000002011027825 */ /* 0x001fc800078e0002 */
[----:B-1----:R-:W-:Y:S01]  /*0180*/  IMAD.WIDE R4, R24, 0x2, R4 ;  /* 0x0000000218047825 */ /* 0x002fe200078e0204 */
[----:B------:R-:W-:Y:S02]  /*0190*/  IADD3 R0, P0, PT, R2, 0x100000, RZ ;  /* 0x0010000002007810 */ /* 0x000fe40007f1e0ff */
[----:B------:R-:W-:-:S03]  /*01a0*/  IADD3 R16, P1, PT, R4, 0x100, RZ ;  /* 0x0000010004107810 */ /* 0x000fc60007f3e0ff */
[----:B------:R-:W-:Y:S02]  /*01b0*/  IMAD.X R2, RZ, RZ, R3, P0 ;  /* 0x000000ffff027224 */ /* 0x000fe400000e0603 */
[----:B------:R-:W-:Y:S01]  /*01c0*/  IMAD.X R3, RZ, RZ, R5, P1 ;  /* 0x000000ffff037224 */ /* 0x000fe200008e0605 */
[----:B--2---:R-:W-:-:S07]  /*01d0*/  CS2R R4, SRZ ;  /* 0x0000000000047805 */ /* 0x004fce000001ff00 */
.L_x_1:
[----:B------:R-:W0:Y:S01]  /*01e0*/  S2R R15, SR_LANEID ;  /* 0x00000000000f7919 */ /* 0x000e220000000000 */
[----:B------:R-:W-:Y:S01]  /*01f0*/  IMAD.MOV.U32 R13, RZ, RZ, RZ ;  /* 0x000000ffff0d7224 */ /* 0x000fe200078e00ff */
[----:B------:R-:W-:Y:S05]  /*0200*/  WARPSYNC.ALL ;  /* 0x0000000000007948 */ /* 0x000fea0003800000 */
[C---:B------:R-:W-:Y:S02]  /*0210*/  R2UR UR4, R26.reuse ;  /* 0x000000001a0472ca */ /* 0x040fe400000e0000 */
[----:B------:R-:W-:Y:S02]  /*0220*/  R2UR UR5, R27 ;  /* 0x000000001b0572ca */ /* 0x000fe400000e0000 */
[----:B------:R-:W-:-:S02]  /*0230*/  R2UR UR6, R26 ;  /* 0x000000001a0672ca */ /* 0x000fc400000e0000 */
[----:B------:R-:W-:Y:S02]  /*0240*/  R2UR UR7, R27 ;  /* 0x000000001b0772ca */ /* 0x000fe400000e0000 */
[----:B0-----:R-:W-:Y:S02]  /*0250*/  LOP3.LUT R12, R15, 0x3, RZ, 0xc0, !PT ;  /* 0x000000030f0c7812 */ /* 0x001fe400078ec0ff */
[----:B------:R-:W-:-:S05]  /*0260*/  SHF.R.U32.HI R15, RZ, 0x2, R15 ;  /* 0x00000002ff0f7819 */ /* 0x000fca000001160f */
[----:B------:R-:W-:-:S03]  /*0270*/  IMAD.WIDE.U32 R12, R15, 0x800, R12 ;  /* 0x000008000f0c7825 */ /* 0x000fc600078e000c */
[----:B------:R-:W-:-:S04]  /*0280*/  LEA R28, P0, R12, R0, 0x2 ;  /* 0x000000000c1c7211 */ /* 0x000fc800078010ff */
[----:B------:R-:W-:-:S05]  /*0290*/  LEA.HI.X R29, R12, R2, R13, 0x2, P0 ;  /* 0x000000020c1d7211 */ /* 0x000fca00000f140d */
[----:B------:R-:W2:Y:S04]  /*02a0*/  LDG.E R25, desc[UR4][R28.64+-0x100000] ;  /* 0xf00000041c197981 */ /* 0x000ea8000c1e1900 */
[----:B------:R-:W3:Y:S01]  /*02b0*/  LDG.E R21, desc[UR6][R28.64+-0xf0000] ;  /* 0xf10000061c157981 */ /* 0x000ee2000c1e1900 */
[C---:B------:R-:W-:Y:S02]  /*02c0*/  R2UR UR4, R26.reuse ;  /* 0x000000001a0472ca */ /* 0x040fe400000e0000 */
[C---:B------:R-:W-:Y:S02]  /*02d0*/  R2UR UR5, R27.reuse ;  /* 0x000000001b0572ca */ /* 0x040fe400000e0000 */
[----:B------:R-:W-:Y:S02]  /*02e0*/  R2UR UR6, R26 ;  /* 0x000000001a0672ca */ /* 0x000fe400000e0000 */
[----:B------:R-:W-:-:S02]  /*02f0*/  R2UR UR7, R27 ;  /* 0x000000001b0772ca */ /* 0x000fc400000e0000 */
[C---:B------:R-:W-:Y:S02]  /*0300*/  R2UR UR8, R26.reuse ;  /* 0x000000001a0872ca */ /* 0x040fe400000e0000 */
[C---:B------:R-:W-:Y:S02]  /*0310*/  R2UR UR9, R27.reuse ;  /* 0x000000001b0972ca */ /* 0x040fe400000e0000 */
[----:B------:R-:W-:Y:S02]  /*0320*/  R2UR UR10, R26 ;  /* 0x000000001a0a72ca */ /* 0x000fe400000e0000 */
[----:B------:R-:W-:Y:S02]  /*0330*/  R2UR UR11, R27 ;  /* 0x000000001b0b72ca */ /* 0x000fe400000e0000 */
[----:B------:R-:W-:-:S04]  /*0340*/  LEA R22, P0, R12, R16, 0x2 ;  /* 0x000000100c167211 */ /* 0x000fc800078010ff */
[----:B------:R-:W-:-:S05]  /*0350*/  LEA.HI.X R23, R12, R3, R13, 0x2, P0 ;  /* 0x000000030c177211 */ /* 0x000fca00000f140d */
[----:B------:R-:W4:Y:S04]  /*0360*/  LDG.E R12, desc[UR4][R22.64+-0x100] ;  /* 0xffff0004160c7981 */ /* 0x000f28000c1e1900 */
[----:B------:R-:W4:Y:S04]  /*0370*/  LDG.E R13, desc[UR6][R22.64+0xff00] ;  /* 0x00ff0006160d7981 */ /* 0x000f28000c1e1900 */
[----:B------:R-:W4:Y:S04]  /*0380*/  LDG.E R14, desc[UR8][R22.64+-0xf0] ;  /* 0xffff1008160e7981 */ /* 0x000f28000c1e1900 */
[----:B------:R-:W4:Y:S01]  /*0390*/  LDG.E R15, desc[UR10][R22.64+0xff10] ;  /* 0x00ff100a160f7981 */ /* 0x000f22000c1e1900 */
[----:B------:R-:W-:-:S02]  /*03a0*/  R2UR UR4, R26 ;  /* 0x000000001a0472ca */ /* 0x000fc400000e0000 */
[C---:B------:R-:W-:Y:S02]  /*03b0*/  R2UR UR5, R27.reuse ;  /* 0x000000001b0572ca */ /* 0x040fe400000e0000 */
[C---:B------:R-:W-:Y:S02]  /*03c0*/  R2UR UR6, R26.reuse ;  /* 0x000000001a0672ca */ /* 0x040fe400000e0000 */
[----:B------:R-:W-:Y:S01]  /*03d0*/  R2UR UR7, R27 ;  /* 0x000000001b0772ca */ /* 0x000fe200000e0000 */
[----:B--2---:R-:W-:Y:S04]  /*03e0*/  MOVM.16.MT88 R18, R25 ;  /* 0x000000001912723a */ /* 0x004fe80000000000 */
[----:B---3--:R-:W4:Y:S02]  /*03f0*/  MOVM.16.MT88 R19, R21 ;  /* 0x000000001513723a */ /* 0x008f240000000000 */
[----:B----4-:R-:W-:Y:S02]  /*0400*/  HMMA.16816.F32 R4, R12, R18, R4 ;  /* 0x000000120c04723c */ /* 0x010fe40000001804 */
[----:B------:R-:W2:Y:S04]  /*0410*/  LDG.E R18, desc[UR4][R28.64+-0xffff0] ;  /* 0xf00010041c127981 */ /* 0x000ea8000c1e1900 */
[----:B------:R-:W3:Y:S01]  /*0420*/  LDG.E R19, desc[UR6][R28.64+-0xefff0] ;  /* 0xf10010061c137981 */ /* 0x000ee2000c1e1900 */
[----:B------:R-:W-:-:S02]  /*0430*/  R2UR UR4, R26 ;  /* 0x000000001a0472ca */ /* 0x000fc400000e0000 */
[C---:B------:R-:W-:Y:S02]  /*0440*/  R2UR UR5, R27.reuse ;  /* 0x000000001b0572ca */ /* 0x040fe400000e0000 */
[----:B------:R-:W-:Y:S02]  /*0450*/  R2UR UR6, R26 ;  /* 0x000000001a0672ca */ /* 0x000fe400000e0000 */
[----:B------:R-:W-:-:S09]  /*0460*/  R2UR UR7, R27 ;  /* 0x000000001b0772ca */ /* 0x000fd200000e0000 */
[----:B------:R-:W4:Y:S04]  /*0470*/  LDG.E R21, desc[UR4][R28.64+-0xe0000] ;  /* 0xf20000041c157981 */ /* 0x000f28000c1e1900 */
[----:B------:R-:W5:Y:S01]  /*0480*/  LDG.E R25, desc[UR6][R28.64+-0xd0000] ;  /* 0xf30000061c197981 */ /* 0x000f62000c1e1900 */
[C---:B------:R-:W-:Y:S02]  /*0490*/  R2UR UR4, R26.reuse ;  /* 0x000000001a0472ca */ /* 0x040fe400000e0000 */
[C---:B------:R-:W-:Y:S02]  /*04a0*/  R2UR UR5, R27.reuse ;  /* 0x000000001b0572ca */ /* 0x040fe400000e0000 */
[----:B------:R-:W-:Y:S02]  /*04b0*/  R2UR UR6, R26 ;  /* 0x000000001a0672ca */ /* 0x000fe400000e0000 */
[----:B------:R-:W-:-:S02]  /*04c0*/  R2UR UR7, R27 ;  /* 0x000000001b0772ca */ /* 0x000fc400000e0000 */
[C---:B------:R-:W-:Y:S02]  /*04d0*/  R2UR UR8, R26.reuse ;  /* 0x000000001a0872ca */ /* 0x040fe400000e0000 */
[C---:B------:R-:W-:Y:S02]  /*04e0*/  R2UR UR9, R27.reuse ;  /* 0x000000001b0972ca */ /* 0x040fe400000e0000 */
[C---:B------:R-:W-:Y:S02]  /*04f0*/  R2UR UR10, R26.reuse ;  /* 0x000000001a0a72ca */ /* 0x040fe400000e0000 */
[----:B------:R-:W-:Y:S01]  /*0500*/  R2UR UR11, R27 ;  /* 0x000000001b0b72ca */ /* 0x000fe200000e0000 */
[----:B--2---:R-:W-:Y:S04]  /*0510*/  MOVM.16.MT88 R18, R18 ;  /* 0x000000001212723a */ /* 0x004fe80000000000 */
[----:B---3--:R-:W0:Y:S02]  /*0520*/  MOVM.16.MT88 R19, R19 ;  /* 0x000000001313723a */ /* 0x008e240000000000 */
[----:B0-----:R-:W-:Y:S02]  /*0530*/  HMMA.16816.F32 R8, R12, R18, R8 ;  /* 0x000000120c08723c */ /* 0x001fe40000001808 */
[----:B------:R-:W2:Y:S04]  /*0540*/  LDG.E R12, desc[UR4][R22.64+-0xe0] ;  /* 0xffff2004160c7981 */ /* 0x000ea8000c1e1900 */
[----:B------:R-:W2:Y:S04]  /*0550*/  LDG.E R13, desc[UR6][R22.64+0xff20] ;  /* 0x00ff2006160d7981 */ /* 0x000ea8000c1e1900 */
[----:B------:R-:W2:Y:S04]  /*0560*/  LDG.E R14, desc[UR8][R22.64+-0xd0] ;  /* 0xffff3008160e7981 */ /* 0x000ea8000c1e1900 */
[----:B------:R-:W2:Y:S04]  /*0570*/  LDG.E R15, desc[UR10][R22.64+0xff30] ;  /* 0x00ff300a160f7981 */ /* 0x000ea8000c1e1900 */
[----:B----4-:R-:W-:Y:S04]  /*0580*/  MOVM.16.MT88 R18, R21 ;  /* 0x000000001512723a */ /* 0x010fe80000000000 */
[----:B-----5:R-:W2:Y:S01]  /*0590*/  MOVM.16.MT88 R19, R25 ;  /* 0x000000001913723a */ /* 0x020ea20000000000 */
[----:B------:R-:W-:-:S02]  /*05a0*/  R2UR UR4, R26 ;  /* 0x000000001a0472ca */ /* 0x000fc400000e0000 */
[C---:B------:R-:W-:Y:S02]  /*05b0*/  R2UR UR5, R27.reuse ;  /* 0x000000001b0572ca */ /* 0x040fe400000e0000 */
[C---:B------:R-:W-:Y:S02]  /*05c0*/  R2UR UR6, R26.reuse ;  /* 0x000000001a0672ca */ /* 0x040fe400000e0000 */
[----:B------:R-:W-:Y:S01]  /*05d0*/  R2UR UR7, R27 ;  /* 0x000000001b0772ca */ /* 0x000fe200000e0000 */
[----:B--2---:R-:W-:Y:S08]  /*05e0*/  HMMA.16816.F32 R4, R12, R18, R4 ;  /* 0x000000120c04723c */ /* 0x004ff00000001804 */
        /* <DEDUP_REMOVED lines=394> */
[C---:B------:R-:W-:Y:S02]  /*1e90*/  R2UR UR14, R26.reuse ;  /* 0x000000001a0e72ca */ /* 0x040fe400000e0000 */
[C---:B------:R-:W-:Y:S02]  /*1ea0*/  R2UR UR15, R27.reuse ;  /* 0x000000001b0f72ca */ /* 0x040fe400000e0000 */
[C---:B------:R-:W-:Y:S02]  /*1eb0*/  R2UR UR16, R26.reuse ;  /* 0x000000001a1072ca */ /* 0x040fe400000e0000 */
[----:B------:R-:W-:Y:S02]  /*1ec0*/  R2UR UR17, R27 ;  /* 0x000000001b1172ca */ /* 0x000fe400000e0000 */
[----:B------:R-:W-:-:S02]  /*1ed0*/  R2UR UR18, R26 ;  /* 0x000000001a1272ca */ /* 0x000fc400000e0000 */
[C---:B------:R-:W-:Y:S01]  /*1ee0*/  R2UR UR19, R27.reuse ;  /* 0x000000001b1372ca */ /* 0x040fe200000e0000 */
[----:B------:R-:W4:Y:S04]  /*1ef0*/  LDG.E R21, desc[UR12][R28.64+0xe0000] ;  /* 0x0e00000c1c157981 */ /* 0x000f28000c1e1900 */
[----:B------:R-:W5:Y:S01]  /*1f00*/  LDG.E R25, desc[UR14][R28.64+0xf0000] ;  /* 0x0f00000e1c197981 */ /* 0x000f62000c1e1900 */
[C---:B------:R-:W-:Y:S02]  /*1f10*/  R2UR UR4, R26.reuse ;  /* 0x000000001a0472ca */ /* 0x040fe400000e0000 */
[----:B------:R-:W-:Y:S02]  /*1f20*/  R2UR UR5, R27 ;  /* 0x000000001b0572ca */ /* 0x000fe400000e0000 */
[----:B------:R-:W-:-:S02]  /*1f30*/  R2UR UR6, R26 ;  /* 0x000000001a0672ca */ /* 0x000fc400000e0000 */
[C---:B------:R-:W-:Y:S02]  /*1f40*/  R2UR UR7, R27.reuse ;  /* 0x000000001b0772ca */ /* 0x040fe400000e0000 */
[C---:B------:R-:W-:Y:S02]  /*1f50*/  R2UR UR8, R26.reuse ;  /* 0x000000001a0872ca */ /* 0x040fe400000e0000 */
[C---:B------:R-:W-:Y:S02]  /*1f60*/  R2UR UR9, R27.reuse ;  /* 0x000000001b0972ca */ /* 0x040fe400000e0000 */
[----:B------:R-:W-:Y:S02]  /*1f70*/  R2UR UR10, R26 ;  /* 0x000000001a0a72ca */ /* 0x000fe400000e0000 */
[----:B------:R-:W-:Y:S01]  /*1f80*/  R2UR UR11, R27 ;  /* 0x000000001b0b72ca */ /* 0x000fe200000e0000 */
[----:B--2---:R-:W-:Y:S04]  /*1f90*/  MOVM.16.MT88 R18, R18 ;  /* 0x000000001212723a */ /* 0x004fe80000000000 */
[----:B---3--:R-:W0:Y:S02]  /*1fa0*/  MOVM.16.MT88 R19, R19 ;  /* 0x000000001313723a */ /* 0x008e240000000000 */
[----:B0-----:R-:W-:Y:S02]  /*1fb0*/  HMMA.16816.F32 R8, R12, R18, R8 ;  /* 0x000000120c08723c */ /* 0x001fe40000001808 */
[----:B------:R-:W2:Y:S04]  /*1fc0*/  LDG.E R18, desc[UR16][R28.64+0xe0010] ;  /* 0x0e0010101c127981 */ /* 0x000ea8000c1e1900 */
[----:B------:R-:W3:Y:S04]  /*1fd0*/  LDG.E R19, desc[UR18][R28.64+0xf0010] ;  /* 0x0f0010121c137981 */ /* 0x000ee8000c1e1900 */
[----:B------:R-:W3:Y:S04]  /*1fe0*/  LDG.E R12, desc[UR4][R22.64+0xe0] ;  /* 0x0000e004160c7981 */ /* 0x000ee8000c1e1900 */
[----:B------:R-:W3:Y:S04]  /*1ff0*/  LDG.E R13, desc[UR6][R22.64+0x100e0] ;  /* 0x0100e006160d7981 */ /* 0x000ee8000c1e1900 */
[----:B------:R-:W3:Y:S04]  /*2000*/  LDG.E R14, desc[UR8][R22.64+0xf0] ;  /* 0x0000f008160e7981 */ /* 0x000ee8000c1e1900 */
[----:B------:R4:W3:Y:S04]  /*2010*/  LDG.E R15, desc[UR10][R22.64+0x100f0] ;  /* 0x0100f00a160f7981 */ /* 0x0008e8000c1e1900 */
[----:B----4-:R-:W-:Y:S04]  /*2020*/  MOVM.16.MT88 R22, R21 ;  /* 0x000000001516723a */ /* 0x010fe80000000000 */
[----:B-----5:R-:W0:Y:S01]  /*2030*/  MOVM.16.MT88 R23, R25 ;  /* 0x000000001917723a */ /* 0x020e220000000000 */
[----:B------:R-:W-:-:S02]  /*2040*/  ISETP.GE.U32.AND P0, PT, R20, 0xf00, PT ;  /* 0x00000f001400780c */ /* 0x000fc40003f06070 */
[----:B------:R-:W-:Y:S02]  /*2050*/  IADD3 R0, P1, PT, R0, 0x200000, RZ ;  /* 0x0020000000007810 */ /* 0x000fe40007f3e0ff */
[----:B------:R-:W-:Y:S01]  /*2060*/  IADD3 R16, P2, PT, R16, 0x200, RZ ;  /* 0x0000020010107810 */ /* 0x000fe20007f5e0ff */
[----:B------:R-:W-:Y:S02]  /*2070*/  VIADD R20, R20, 0x100 ;  /* 0x0000010014147836 */ /* 0x000fe40000000000 */
[----:B------:R-:W-:Y:S02]  /*2080*/  IMAD.X R2, RZ, RZ, R2, P1 ;  /* 0x000000ffff027224 */ /* 0x000fe400008e0602 */
[----:B------:R-:W-:Y:S01]  /*2090*/  IMAD.X R3, RZ, RZ, R3, P2 ;  /* 0x000000ffff037224 */ /* 0x000fe200010e0603 */
[----:B--2---:R-:W-:Y:S04]  /*20a0*/  MOVM.16.MT88 R18, R18 ;  /* 0x000000001212723a */ /* 0x004fe80000000000 */
[----:B---3--:R-:W1:Y:S01]  /*20b0*/  MOVM.16.MT88 R19, R19 ;  /* 0x000000001313723a */ /* 0x008e620000000000 */
[C---:B0-----:R-:W-:Y:S08]  /*20c0*/  HMMA.16816.F32 R4, R12.reuse, R22, R4 ;  /* 0x000000160c04723c */ /* 0x041ff00000001804 */
[----:B-1----:R-:W-:Y:S01]  /*20d0*/  HMMA.16816.F32 R8, R12, R18, R8 ;  /* 0x000000120c08723c */ /* 0x002fe20000001808 */
[----:B------:R-:W-:-:S04]  /*20e0*/  NOP ;  /* 0x0000000000007918 */ /* 0x000fc80000000000 */
[----:B------:R-:W-:-:S15]  /*20f0*/  @!P0 BRA `(.L_x_1) ;  /* 0xffffffe000388947 */ /* 0x000fde000383ffff */
[----:B------:R-:W0:Y:S01]  /*2100*/  S2R R0, SR_LANEID ;  /* 0x0000000000007919 */ /* 0x000e220000000000 */
[----:B------:R-:W1:Y:S01]  /*2110*/  LDCU.64 UR4, c[0x0][0x390] ;  /* 0x00007200ff0477ac */ /* 0x000e620008000a00 */
[----:B------:R-:W-:Y:S01]  /*2120*/  LEA R15, P0, R17, R24, 0x4 ;  /* 0x00000018110f7211 */ /* 0x000fe200078020ff */
[----:B------:R-:W-:Y:S01]  /*2130*/  IMAD.MOV.U32 R3, RZ, RZ, RZ ;  /* 0x000000ffff037224 */ /* 0x000fe200078e00ff */
[----:B------:R-:W-:Y:S02]  /*2140*/  R2UR UR6, R26 ;  /* 0x000000001a0672ca */ /* 0x000fe400000e0000 */
[----:B------:R-:W-:Y:S02]  /*2150*/  LEA.HI.X.SX32 R24, R24, RZ, 0x1, P0 ;  /* 0x000000ff18187211 */ /* 0x000fe400000f0eff */
[----:B------:R-:W-:Y:S02]  /*2160*/  R2UR UR7, R27 ;  /* 0x000000001b0772ca */ /* 0x000fe400000e0000 */
[----:B------:R-:W-:-:S02]  /*2170*/  R2UR UR8, R26 ;  /* 0x000000001a0872ca */ /* 0x000fc400000e0000 */
[C---:B------:R-:W-:Y:S02]  /*2180*/  R2UR UR9, R27.reuse ;  /* 0x000000001b0972ca */ /* 0x040fe400000e0000 */
[C---:B------:R-:W-:Y:S02]  /*2190*/  R2UR UR10, R26.reuse ;  /* 0x000000001a0a72ca */ /* 0x040fe400000e0000 */
[C---:B------:R-:W-:Y:S02]  /*21a0*/  R2UR UR11, R27.reuse ;  /* 0x000000001b0b72ca */ /* 0x040fe400000e0000 */
[----:B------:R-:W-:Y:S02]  /*21b0*/  R2UR UR12, R26 ;  /* 0x000000001a0c72ca */ /* 0x000fe400000e0000 */
[----:B------:R-:W-:Y:S02]  /*21c0*/  R2UR UR13, R27 ;  /* 0x000000001b0d72ca */ /* 0x000fe400000e0000 */
[----:B0-----:R-:W-:-:S02]  /*21d0*/  LOP3.LUT R2, R0, 0x3, RZ, 0xc0, !PT ;  /* 0x0000000300027812 */ /* 0x001fc400078ec0ff */
[----:B------:R-:W-:-:S05]  /*21e0*/  SHF.R.U32.HI R13, RZ, 0x2, R0 ;  /* 0x00000002ff0d7819 */ /* 0x000fca0000011600 */
[----:B------:R-:W-:Y:S01]  /*21f0*/  IMAD.WIDE.U32 R12, R13, 0x800, R2 ;  /* 0x000008000d0c7825 */ /* 0x000fe200078e0002 */
[----:B-1----:R-:W-:-:S04]  /*2200*/  LEA R3, P0, R15, UR4, 0x2 ;  /* 0x000000040f037c11 */ /* 0x002fc8000f8010ff */
[----:B------:R-:W-:Y:S02]  /*2210*/  LEA.HI.X R15, R15, UR5, R24, 0x2, P0 ;  /* 0x000000050f0f7c11 */ /* 0x000fe400080f1418 */
[----:B------:R-:W-:-:S04]  /*2220*/  LEA R2, P0, R12, R3, 0x3 ;  /* 0x000000030c027211 */ /* 0x000fc800078018ff */
[----:B------:R-:W-:-:S05]  /*2230*/  LEA.HI.X R3, R12, R15, R13, 0x3, P0 ;  /* 0x0000000f0c037211 */ /* 0x000fca00000f1c0d */
[----:B------:R0:W-:Y:S04]  /*2240*/  STG.E.64 desc[UR6][R2.64], R4 ;  /* 0x0000000402007986 */ /* 0x0001e8000c101b06 */
[----:B------:R0:W-:Y:S04]  /*2250*/  STG.E.64 desc[UR8][R2.64+0x20000], R6 ;  /* 0x0200000602007986 */ /* 0x0001e8000c101b08 */
[----:B------:R0:W-:Y:S04]  /*2260*/  STG.E.64 desc[UR10][R2.64+0x20], R8 ;  /* 0x0000200802007986 */ /* 0x0001e8000c101b0a */
[----:B------:R0:W-:Y:S02]  /*2270*/  STG.E.64 desc[UR12][R2.64+0x20020], R10 ;  /* 0x0200200a02007986 */ /* 0x0001e4000c101b0c */
.L_x_0:
[----:B------:R-:W-:Y:S05]  /*2280*/  WARPSYNC.ALL ;  /* 0x0000000000007948 */ /* 0x000fea0003800000 */
[----:B------:R-:W-:Y:S05]  /*2290*/  EXIT ;  /* 0x000000000000794d */ /* 0x000fea0003800000 */
.L_x_2:
[----:B------:R-:W-:-:S00]  /*22a0*/  BRA `(.L_x_2) ;  /* 0xfffffffc00fc7947 */ /* 0x000fc0000383ffff */
[----:B------:R-:W-:-:S00]  /*22b0*/  NOP ;  /* 0x0000000000007918 */ /* 0x000fc00000000000 */
        /* <DEDUP_REMOVED lines=12> */
.L_x_5:


//--------------------- .text._Z12hgemm_normalPK6__halfS1_Pfii --------------------------
	.section	.text._Z12hgemm_normalPK6__halfS1_Pfii,"ax",@progbits
	.align	128
        .global         _Z12hgemm_normalPK6__halfS1_Pfii
        .type           _Z12hgemm_normalPK6__halfS1_Pfii,@function
        .size           _Z12hgemm_normalPK6__halfS1_Pfii,(.L_x_6 - _Z12hgemm_normalPK6__halfS1_Pfii)
        .other          _Z12hgemm_normalPK6__halfS1_Pfii,@"STO_CUDA_ENTRY STV_DEFAULT"
_Z12hgemm_normalPK6__halfS1_Pfii:
.text._Z12hgemm_normalPK6__halfS1_Pfii:
[----:B------:R-:W-:Y:S01]  /*0000*/  LDC R1, c[0x0][0x37c] ;  /* 0x0000df00ff017b82 */ /* 0x000fe20000000800 */
[----:B------:R-:W0:Y:S07]  /*0010*/  S2R R3, SR_TID.Y ;  /* 0x0000000000037919 */ /* 0x000e2e0000002200 */
[----:B------:R-:W0:Y:S01]  /*0020*/  S2UR UR4, SR_CTAID.Y ;  /* 0x00000000000479c3 */ /* 0x000e220000002600 */
[----:B------:R-:W1:Y:S01]  /*0030*/  LDCU.64 UR6, c[0x0][0x398] ;  /* 0x00007300ff0677ac */ /* 0x000e620008000a00 */
[----:B------:R-:W2:Y:S06]  /*0040*/  S2R R5, SR_TID.X ;  /* 0x0000000000057919 */ /* 0x000eac0000002100 */
[----:B------:R-:W0:Y:S08]  /*0050*/  LDC R2, c[0x0][0x364] ;  /* 0x0000d900ff027b82 */ /* 0x000e300000000800 */
[----:B------:R-:W2:Y:S08]  /*0060*/  S2UR UR5, SR_CTAID.X ;  /* 0x00000000000579c3 */ /* 0x000eb00000002500 */
[----:B------:R-:W2:Y:S01]  /*0070*/  LDC R0, c[0x0][0x360] ;  /* 0x0000d800ff007b82 */ /* 0x000ea20000000800 */
[----:B0-----:R-:W-:-:S05]  /*0080*/  IMAD R2, R2, UR4, R3 ;  /* 0x0000000402027c24 */ /* 0x001fca000f8e0203 */
[C---:B-1----:R-:W-:Y:S02]  /*0090*/  ISETP.GE.AND P0, PT, R2.reuse, UR7, PT ;  /* 0x0000000702007c0c */ /* 0x042fe4000bf06270 */
[----:B------:R-:W-:Y:S01]  /*00a0*/  IADD3 R7, PT, PT, R2, UR6, RZ ;  /* 0x0000000602077c10 */ /* 0x000fe2000fffe0ff */
[----:B--2---:R-:W-:-:S05]  /*00b0*/  IMAD R0, R0, UR5, R5 ;  /* 0x0000000500007c24 */ /* 0x004fca000f8e0205 */
[----:B------:R-:W-:-:S13]  /*00c0*/  ISETP.GT.OR P0, PT, R0, 0xfff, P0 ;  /* 0x00000fff0000780c */ /* 0x000fda0000704670 */
[----:B------:R-:W-:Y:S05]  /*00d0*/  @P0 EXIT ;  /* 0x000000000000094d */ /* 0x000fea0003800000 */
[----:B------:R-:W0:Y:S01]  /*00e0*/  LDCU.128 UR8, c[0x0][0x380] ;  /* 0x00007000ff0877ac */ /* 0x000e220008000c00 */
[----:B------:R-:W-:Y:S01]  /*00f0*/  SHF.L.U32 R7, R7, 0xc, RZ ;  /* 0x0000000c07077819 */ /* 0x000fe200000006ff */
[----:B------:R-:W-:Y:S01]  /*0100*/  HFMA2 R9, -RZ, RZ, 0, 0 ;  /* 0x00000000ff097431 */ /* 0x000fe200000001ff */
[----:B------:R-:W-:Y:S01]  /*0110*/  MOV R6, R0 ;  /* 0x0000000000067202 */ /* 0x000fe20000000f00 */
[----:B------:R-:W1:Y:S01]  /*0120*/  LDCU.64 UR12, c[0x0][0x358] ;  /* 0x00006b00ff0c77ac */ /* 0x000e620008000a00 */
[----:B------:R-:W-:Y:S01]  /*0130*/  MOV R8, R7 ;  /* 0x0000000700087202 */ /* 0x000fe20000000f00 */
[----:B------:R-:W-:Y:S01]  /*0140*/  UMOV UR4, URZ ;  /* 0x000000ff00047c82 */ /* 0x000fe20008000000 */
[----:B0-----:R-:W-:Y:S02]  /*0150*/  UIADD3 UR7, UP0, UPT, UR8, 0x10, URZ ;  /* 0x0000001008077890 */ /* 0x001fe4000ff1e0ff */
[----:B------:R-:W-:Y:S02]  /*0160*/  UIADD3 UR5, UP1, UPT, UR10, 0x10000, URZ ;  /* 0x000100000a057890 */ /* 0x000fe4000ff3e0ff */
[----:B------:R-:W-:-:S02]  /*0170*/  UIADD3.X UR8, UPT, UPT, URZ, UR9, URZ, UP0, !UPT ;  /* 0x00000009ff087290 */ /* 0x000fc400087fe4ff */
[----:B-1----:R-:W-:-:S12]  /*0180*/  UIADD3.X UR6, UPT, UPT, URZ, UR11, URZ, UP1, !UPT ;  /* 0x0000000bff067290 */ /* 0x002fd80008ffe4ff */
.L_x_3:
[----:B------:R-:W-:Y:S02]  /*0190*/  MOV R4, UR7 ;  /* 0x0000000700047c02 */ /* 0x000fe40008000f00 */
[----:B------:R-:W-:Y:S02]  /*01a0*/  MOV R5, UR8 ;  /* 0x0000000800057c02 */ /* 0x000fe40008000f00 */
[----:B------:R-:W-:Y:S02]  /*01b0*/  MOV R2, UR5 ;  /* 0x0000000500027c02 */ /* 0x000fe40008000f00 */
[----:B------:R-:W-:Y:S01]  /*01c0*/  MOV R3, UR6 ;  /* 0x0000000600037c02 */ /* 0x000fe20008000f00 */
[----:B------:R-:W-:-:S04]  /*01d0*/  IMAD.WIDE R4, R8, 0x2, R4 ;  /* 0x0000000208047825 */ /* 0x000fc800078e0204 */
[----:B------:R-:W-:Y:S01]  /*01e0*/  IMAD.WIDE R2, R6, 0x2, R2 ;  /* 0x0000000206027825 */ /* 0x000fe200078e0202 */
[----:B------:R-:W2:Y:S04]  /*01f0*/  LDG.E.U16 R10, desc[UR12][R4.64+-0x10] ;  /* 0xfffff00c040a7981 */ /* 0x000ea8000c1e1500 */
[----:B------:R-:W3:Y:S04]  /*0200*/  LDG.E.U16 R11, desc[UR12][R2.64+-0x10000] ;  /* 0xff00000c020b7981 */ /* 0x000ee8000c1e1500 */
[----:B------:R-:W4:Y:S04]  /*0210*/  LDG.E.U16 R12, desc[UR12][R4.64+-0xe] ;  /* 0xfffff20c040c7981 */ /* 0x000f28000c1e1500 */
[----:B------:R-:W5:Y:S04]  /*0220*/  LDG.E.U16 R13, desc[UR12][R2.64+-0xe000] ;  /* 0xff20000c020d7981 */ /* 0x000f68000c1e1500 */
        /* <DEDUP_REMOVED lines=12> */
[----:B------:R-:W5:Y:S01]  /*02f0*/  LDG.E.U16 R29, desc[UR12][R2.64+0xe000] ;  /* 0x00e0000c021d7981 */ /* 0x000f62000c1e1500 */
[----:B--2---:R-:W-:-:S02]  /*0300*/  HADD2.F32 R10, -RZ, R10.H0_H0 ;  /* 0x2000000aff0a7230 */ /* 0x004fc40000004100 */
[----:B---3--:R-:W-:-:S05]  /*0310*/  HADD2.F32 R11, -RZ, R11.H0_H0 ;  /* 0x2000000bff0b7230 */ /* 0x008fca0000004100 */
[----:B------:R-:W-:Y:S01]  /*0320*/  FFMA R10, R10, R11, R9 ;  /* 0x0000000b0a0a7223 */ /* 0x000fe20000000009 */
[----:B----4-:R-:W-:Y:S01]  /*0330*/  HADD2.F32 R11, -RZ, R12.H0_H0 ;  /* 0x2000000cff0b7230 */ /* 0x010fe20000004100 */
[----:B------:R-:W2:Y:S01]  /*0340*/  LDG.E.U16 R9, desc[UR12][R4.64+-0x4] ;  /* 0xfffffc0c04097981 */ /* 0x000ea2000c1e1500 */
[----:B-----5:R-:W-:-:S03]  /*0350*/  HADD2.F32 R13, -RZ, R13.H0_H0 ;  /* 0x2000000dff0d7230 */ /* 0x020fc60000004100 */
[----:B------:R-:W3:Y:S01]  /*0360*/  LDG.E.U16 R12, desc[UR12][R2.64+-0x2000] ;  /* 0xffe0000c020c7981 */ /* 0x000ee2000c1e1500 */
[----:B------:R-:W-:Y:S02]  /*0370*/  HADD2.F32 R19, -RZ, R19.H0_H0 ;  /* 0x20000013ff137230 */ /* 0x000fe40000004100 */
[----:B------:R-:W-:Y:S02]  /*0380*/  FFMA R10, R11, R13, R10 ;  /* 0x0000000d0b0a7223 */ /* 0x000fe4000000000a */
[----:B------:R-:W4:Y:S01]  /*0390*/  LDG.E.U16 R11, desc[UR12][R4.64+-0x2] ;  /* 0xfffffe0c040b7981 */ /* 0x000f22000c1e1500 */
[----:B------:R-:W-:-:S03]  /*03a0*/  HADD2.F32 R20, -RZ, R20.H0_H0 ;  /* 0x20000014ff147230 */ /* 0x000fc60000004100 */
[----:B------:R-:W5:Y:S02]  /*03b0*/  LDG.E.U16 R13, desc[UR12][R4.64] ;  /* 0x0000000c040d7981 */ /* 0x000f64000c1e1500 */
[----:B------:R-:W-:Y:S02]  /*03c0*/  FFMA R19, R19, R20, R10 ;  /* 0x0000001413137223 */ /* 0x000fe4000000000a */
[----:B------:R-:W5:Y:S01]  /*03d0*/  LDG.E.U16 R10, desc[UR12][R2.64] ;  /* 0x0000000c020a7981 */ /* 0x000f62000c1e1500 */
[----:B------:R-:W-:Y:S02]  /*03e0*/  HADD2.F32 R20, -RZ, R16.H0_H0 ;  /* 0x20000010ff147230 */ /* 0x000fe40000004100 */
[----:B------:R-:W-:Y:S01]  /*03f0*/  HADD2.F32 R23, -RZ, R15.H0_H0 ;  /* 0x2000000fff177230 */ /* 0x000fe20000004100 */
[----:B------:R-:W5:Y:S01]  /*0400*/  LDG.E.U16 R16, desc[UR12][R4.64+0x2] ;  /* 0x0000020c04107981 */ /* 0x000f62000c1e1500 */
[----:B------:R-:W-:-:S03]  /*0410*/  HADD2.F32 R24, -RZ, R17.H0_H0 ;  /* 0x20000011ff187230 */ /* 0x000fc60000004100 */
[----:B------:R-:W5:Y:S01]  /*0420*/  LDG.E.U16 R15, desc[UR12][R2.64+0x2000] ;  /* 0x0020000c020f7981 */ /* 0x000f62000c1e1500 */
[----:B------:R-:W-:Y:S02]  /*0430*/  HADD2.F32 R18, -RZ, R18.H0_H0 ;  /* 0x20000012ff127230 */ /* 0x000fe40000004100 */
[----:B------:R-:W-:Y:S02]  /*0440*/  FFMA R23, R20, R23, R19 ;  /* 0x0000001714177223 */ /* 0x000fe40000000013 */
[----:B------:R-:W5:Y:S04]  /*0450*/  LDG.E.U16 R20, desc[UR12][R4.64+0x4] ;  /* 0x0000040c04147981 */ /* 0x000f68000c1e1500 */
[----:B------:R-:W5:Y:S01]  /*0460*/  LDG.E.U16 R19, desc[UR12][R2.64+0x4000] ;  /* 0x0040000c02137981 */ /* 0x000f62000c1e1500 */
[----:B------:R-:W-:Y:S01]  /*0470*/  FFMA R23, R24, R18, R23 ;  /* 0x0000001218177223 */ /* 0x000fe20000000017 */
[----:B------:R-:W-:-:S02]  /*0480*/  HADD2.F32 R26, -RZ, R21.H0_H0 ;  /* 0x20000015ff1a7230 */ /* 0x000fc40000004100 */
[----:B------:R-:W5:Y:S01]  /*0490*/  LDG.E.U16 R18, desc[UR12][R4.64+0x6] ;  /* 0x0000060c04127981 */ /* 0x000f62000c1e1500 */
[----:B------:R-:W-:-:S03]  /*04a0*/  HADD2.F32 R24, -RZ, R22.H0_H0 ;  /* 0x20000016ff187230 */ /* 0x000fc60000004100 */
[----:B------:R-:W5:Y:S04]  /*04b0*/  LDG.E.U16 R17, desc[UR12][R2.64+0x6000] ;  /* 0x0060000c02117981 */ /* 0x000f68000c1e1500 */
[----:B------:R-:W5:Y:S01]  /*04c0*/  LDG.E.U16 R21, desc[UR12][R4.64+0x8] ;  /* 0x0000080c04157981 */ /* 0x000f62000c1e1500 */
[----:B------:R-:W-:-:S03]  /*04d0*/  FFMA R26, R26, R24, R23 ;  /* 0x000000181a1a7223 */ /* 0x000fc60000000017 */
[----:B------:R-:W5:Y:S04]  /*04e0*/  LDG.E.U16 R22, desc[UR12][R2.64+0x8000] ;  /* 0x0080000c02167981 */ /* 0x000f68000c1e1500 */
[----:B------:R0:W5:Y:S04]  /*04f0*/  LDG.E.U16 R24, desc[UR12][R2.64+0xa000] ;  /* 0x00a0000c02187981 */ /* 0x000168000c1e1500 */
[----:B------:R-:W5:Y:S01]  /*0500*/  LDG.E.U16 R23, desc[UR12][R4.64+0xc] ;  /* 0x00000c0c04177981 */ /* 0x000f62000c1e1500 */
[----:B------:R-:W-:Y:S01]  /*0510*/  HADD2.F32 R14, -RZ, R14.H0_H0 ;  /* 0x2000000eff0e7230 */ /* 0x000fe20000004100 */
[----:B------:R-:W-:Y:S01]  /*0520*/  UIADD3 UR4, UPT, UPT, UR4, 0x10, URZ ;  /* 0x0000001004047890 */ /* 0x000fe2000fffe0ff */
[----:B------:R-:W-:-:S03]  /*0530*/  HADD2.F32 R25, -RZ, R25.H0_H0 ;  /* 0x20000019ff197230 */ /* 0x000fc60000004100 */
[----:B------:R-:W-:Y:S01]  /*0540*/  UISETP.NE.AND UP0, UPT, UR4, 0x1000, UPT ;  /* 0x000010000400788c */ /* 0x000fe2000bf05270 */
[----:B------:R-:W-:Y:S02]  /*0550*/  HADD2.F32 R28, -RZ, R28.H0_H0 ;  /* 0x2000001cff1c7230 */ /* 0x000fe40000004100 */
[----:B------:R-:W-:Y:S02]  /*0560*/  HADD2.F32 R27, -RZ, R27.H0_H0 ;  /* 0x2000001bff1b7230 */ /* 0x000fe40000004100 */
[----:B------:R-:W-:Y:S01]  /*0570*/  HADD2.F32 R29, -RZ, R29.H0_H0 ;  /* 0x2000001dff1d7230 */ /* 0x000fe20000004100 */
[----:B------:R-:W-:Y:S02]  /*0580*/  IADD3 R8, PT, PT, R8, 0x10, RZ ;  /* 0x0000001008087810 */ /* 0x000fe40007ffe0ff */
[----:B------:R-:W-:Y:S01]  /*0590*/  IADD3 R6, PT, PT, R6, 0x10000, RZ ;  /* 0x0001000006067810 */ /* 0x000fe20007ffe0ff */
[----:B--2---:R-:W-:Y:S02]  /*05a0*/  HADD2.F32 R9, -RZ, R9.H0_H0 ;  /* 0x20000009ff097230 */ /* 0x004fe40000004100 */
[----:B---3--:R-:W-:-:S03]  /*05b0*/  HADD2.F32 R12, -RZ, R12.H0_H0 ;  /* 0x2000000cff0c7230 */ /* 0x008fc60000004100 */
[----:B------:R-:W-:Y:S01]  /*05c0*/  FFMA R9, R9, R14, R26 ;  /* 0x0000000e09097223 */ /* 0x000fe2000000001a */
[----:B----4-:R-:W-:Y:S02]  /*05d0*/  HADD2.F32 R14, -RZ, R11.H0_H0 ;  /* 0x2000000bff0e7230 */ /* 0x010fe40000004100 */
[----:B-----5:R-:W-:-:S03]  /*05e0*/  HADD2.F32 R26, -RZ, R13.H0_H0 ;  /* 0x2000000dff1a7230 */ /* 0x020fc60000004100 */
[----:B------:R-:W-:Y:S01]  /*05f0*/  FFMA R9, R14, R12, R9 ;  /* 0x0000000c0e097223 */ /* 0x000fe20000000009 */
[----:B------:R-:W-:Y:S02]  /*0600*/  HADD2.F32 R10, -RZ, R10.H0_H0 ;  /* 0x2000000aff0a7230 */ /* 0x000fe40000004100 */
[----:B------:R-:W-:-:S03]  /*0610*/  HADD2.F32 R16, -RZ, R16.H0_H0 ;  /* 0x20000010ff107230 */ /* 0x000fc60000004100 */
        /* <DEDUP_REMOVED lines=8> */
[----:B0-----:R-:W-:-:S03]  /*06a0*/  HADD2.F32 R2, -RZ, R21.H0_H0 ;  /* 0x20000015ff027230 */ /* 0x001fc60000004100 */
[----:B------:R-:W-:Y:S01]  /*06b0*/  FFMA R9, R18, R17, R9 ;  /* 0x0000001112097223 */ /* 0x000fe20000000009 */
[----:B------:R-:W-:Y:S02]  /*06c0*/  HADD2.F32 R22, -RZ, R22.H0_H0 ;  /* 0x20000016ff167230 */ /* 0x000fe40000004100 */
[----:B------:R-:W-:-:S03]  /*06d0*/  HADD2.F32 R24, -RZ, R24.H0_H0 ;  /* 0x20000018ff187230 */ /* 0x000fc60000004100 */
[----:B------:R-:W-:Y:S01]  /*06e0*/  FFMA R2, R2, R22, R9 ;  /* 0x0000001602027223 */ /* 0x000fe20000000009 */
[----:B------:R-:W-:-:S03]  /*06f0*/  HADD2.F32 R23, -RZ, R23.H0_H0 ;  /* 0x20000017ff177230 */ /* 0x000fc60000004100 */
[----:B------:R-:W-:-:S04]  /*0700*/  FFMA R2, R25, R24, R2 ;  /* 0x0000001819027223 */ /* 0x000fc80000000002 */
[----:B------:R-:W-:-:S04]  /*0710*/  FFMA R2, R23, R28, R2 ;  /* 0x0000001c17027223 */ /* 0x000fc80000000002 */
[----:B------:R-:W-:Y:S01]  /*0720*/  FFMA R9, R27, R29, R2 ;  /* 0x0000001d1b097223 */ /* 0x000fe20000000002 */
[----:B------:R-:W-:Y:S06]  /*0730*/  BRA.U UP0, `(.L_x_3) ;  /* 0xfffffff900947547 */ /* 0x000fec000b83ffff */
[----:B------:R-:W0:Y:S01]  /*0740*/  LDC.64 R2, c[0x0][0x390] ;  /* 0x0000e400ff027b82 */ /* 0x000e220000000a00 */
[----:B------:R-:W-:-:S05]  /*0750*/  IADD3 R7, PT, PT, R0, R7, RZ ;  /* 0x0000000700077210 */ /* 0x000fca0007ffe0ff */
[----:B0-----:R-:W-:-:S05]  /*0760*/  IMAD.WIDE R2, R7, 0x4, R2 ;  /* 0x0000000407027825 */ /* 0x001fca00078e0202 */
[----:B------:R-:W-:Y:S01]  /*0770*/  STG.E desc[UR12][R2.64], R9 ;  /* 0x0000000902007986 */ /* 0x000fe2000c10190c */
[----:B------:R-:W-:Y:S05]  /*0780*/  EXIT ;  /* 0x000000000000794d */ /* 0x000fea0003800000 */
.L_x_4:
        /* <DEDUP_REMOVED lines=15> */
.L_x_6:


//--------------------- .nv.shared.reserved.0     --------------------------
	.section	.nv.shared.reserved.0,"aw",@nobits
	.weak		__nv_reservedSMEM_offset_0_alias
	.size		__nv_reservedSMEM_offset_0_alias, 0, 64
	.other		__nv_reservedSMEM_offset_0_alias,@"STO_CUDA_RESERVED_SHARED STV_DEFAULT"
__nv_reservedSMEM_offset_0_alias:
	.zero		0
	.zero		64


//--------------------- .nv.constant0._Z17hgemm_tensor_corePK6__halfS1_Pfii --------------------------
	.section	.nv.constant0._Z17hgemm_tensor_corePK6__halfS1_Pfii,"a",@progbits
	.sectionflags	@""
	.align	4
.nv.constant0._Z17hgemm_tensor_corePK6__halfS1_Pfii:
	.zero		928


//--------------------- .nv.constant0._Z12hgemm_normalPK6__halfS1_Pfii --------------------------
	.section	.nv.constant0._Z12hgemm_normalPK6__halfS1_Pfii,"a",@progbits
	.sectionflags	@""
	.align	4
.nv.constant0._Z12hgemm_normalPK6__halfS1_Pfii:
	.zero		928


//--------------------- SYMBOLS --------------------------

	.type		.nv.reservedSmem.offset0,@object
	.size		.nv.reservedSmem.offset0,0x4
